	.headerflags	@"EF_CUDA_TEXMODE_UNIFIED EF_CUDA_64BIT_ADDRESS EF_CUDA_ACCELERATORS EF_CUDA_SM90 EF_CUDA_VIRTUAL_SM(EF_CUDA_SM90)"
	.elftype	@"ET_EXEC"


//--------------------- .nv.info                  --------------------------
	.section	.nv.info,"",@"SHT_CUDA_INFO"
	.align	4


	//----- nvinfo : EIATTR_REGCOUNT
	.align		4
        /*0000*/ 	.byte	0x04, 0x2f
        /*0002*/ 	.short	(.L_3 - .L_2)
	.align		4
.L_2:
        /*0004*/ 	.word	index@(triton_poi_fused__native_batch_norm_legit_no_training_add_div_hardtanh_mul_21)
        /*0008*/ 	.word	0x00000018


	//----- nvinfo : EIATTR_MIN_STACK_SIZE
	.align		4
.L_3:
        /*000c*/ 	.byte	0x04, 0x12
        /*000e*/ 	.short	(.L_5 - .L_4)
	.align		4
.L_4:
        /*0010*/ 	.word	index@(triton_poi_fused__native_batch_norm_legit_no_training_add_div_hardtanh_mul_21)
        /*0014*/ 	.word	0x00000000


	//----- nvinfo : EIATTR_FRAME_SIZE
	.align		4
.L_5:
        /*0018*/ 	.byte	0x04, 0x11
        /*001a*/ 	.short	(.L_7 - .L_6)
	.align		4
.L_6:
        /*001c*/ 	.word	index@(triton_poi_fused__native_batch_norm_legit_no_training_add_div_hardtanh_mul_21)
        /*0020*/ 	.word	0x00000000


	//----- nvinfo : EIATTR_MIN_STACK_SIZE
	.align		4
.L_7:
        /*0024*/ 	.byte	0x04, 0x12
        /*0026*/ 	.short	(.L_9 - .L_8)
	.align		4
.L_8:
        /*0028*/ 	.word	index@(triton_poi_fused__native_batch_norm_legit_no_training_add_div_hardtanh_mul_21)
        /*002c*/ 	.word	0x00000000
.L_9:


//--------------------- .nv.info.triton_poi_fused__native_batch_norm_legit_no_training_add_div_hardtanh_mul_21 --------------------------
	.section	.nv.info.triton_poi_fused__native_batch_norm_legit_no_training_add_div_hardtanh_mul_21,"",@"SHT_CUDA_INFO"
	.sectionflags	@""
	.align	4


	//----- nvinfo : EIATTR_CUDA_API_VERSION
	.align		4
        /*0000*/ 	.byte	0x04, 0x37
        /*0002*/ 	.short	(.L_11 - .L_10)
.L_10:
        /*0004*/ 	.word	0x0000007c


	//----- nvinfo : EIATTR_KPARAM_INFO
	.align		4
.L_11:
        /*0008*/ 	.byte	0x04, 0x17
        /*000a*/ 	.short	(.L_13 - .L_12)
.L_12:
        /*000c*/ 	.word	0x00000000
        /*0010*/ 	.short	0x0006
        /*0012*/ 	.short	0x0030
        /*0014*/ 	.byte	0x00, 0xf0, 0x11, 0x00


	//----- nvinfo : EIATTR_KPARAM_INFO
	.align		4
.L_13:
        /*0018*/ 	.byte	0x04, 0x17
        /*001a*/ 	.short	(.L_15 - .L_14)
.L_14:
        /*001c*/ 	.word	0x00000000
        /*0020*/ 	.short	0x0005
        /*0022*/ 	.short	0x0028
        /*0024*/ 	.byte	0x00, 0xf4, 0x21, 0x00


	//----- nvinfo : EIATTR_KPARAM_INFO
	.align		4
.L_15:
        /*0028*/ 	.byte	0x04, 0x17
        /*002a*/ 	.short	(.L_17 - .L_16)
.L_16:
        /*002c*/ 	.word	0x00000000
        /*0030*/ 	.short	0x0004
        /*0032*/ 	.short	0x0020
        /*0034*/ 	.byte	0x00, 0xf4, 0x21, 0x00


	//----- nvinfo : EIATTR_KPARAM_INFO
	.align		4
.L_17:
        /*0038*/ 	.byte	0x04, 0x17
        /*003a*/ 	.short	(.L_19 - .L_18)
.L_18:
        /*003c*/ 	.word	0x00000000
        /*0040*/ 	.short	0x0003
        /*0042*/ 	.short	0x0018
        /*0044*/ 	.byte	0x00, 0xf4, 0x21, 0x00


	//----- nvinfo : EIATTR_KPARAM_INFO
	.align		4
.L_19:
        /*0048*/ 	.byte	0x04, 0x17
        /*004a*/ 	.short	(.L_21 - .L_20)
.L_20:
        /*004c*/ 	.word	0x00000000
        /*0050*/ 	.short	0x0002
        /*0052*/ 	.short	0x0010
        /*0054*/ 	.byte	0x00, 0xf4, 0x21, 0x00


	//----- nvinfo : EIATTR_KPARAM_INFO
	.align		4
.L_21:
        /*0058*/ 	.byte	0x04, 0x17
        /*005a*/ 	.short	(.L_23 - .L_22)
.L_22:
        /*005c*/ 	.word	0x00000000
        /*0060*/ 	.short	0x0001
        /*0062*/ 	.short	0x0008
        /*0064*/ 	.byte	0x00, 0xf4, 0x21, 0x00


	//----- nvinfo : EIATTR_KPARAM_INFO
	.align		4
.L_23:
        /*0068*/ 	.byte	0x04, 0x17
        /*006a*/ 	.short	(.L_25 - .L_24)
.L_24:
        /*006c*/ 	.word	0x00000000
        /*0070*/ 	.short	0x0000
        /*0072*/ 	.short	0x0000
        /*0074*/ 	.byte	0x00, 0xf4, 0x21, 0x00


	//----- nvinfo : EIATTR_SPARSE_MMA_MASK
	.align		4
.L_25:
        /*0078*/ 	.byte	0x03, 0x50
        /*007a*/ 	.short	0x0000


	//----- nvinfo : EIATTR_MAXREG_COUNT
	.align		4
        /*007c*/ 	.byte	0x03, 0x1b
        /*007e*/ 	.short	0x00ff


	//----- nvinfo : EIATTR_EXIT_INSTR_OFFSETS
	.align		4
        /*0080*/ 	.byte	0x04, 0x1c
        /*0082*/ 	.short	(.L_27 - .L_26)


	//   ....[0]....
.L_26:
        /*0084*/ 	.word	0x000004e0


	//   ....[1]....
        /*0088*/ 	.word	0x00000500


	//----- nvinfo : EIATTR_REQNTID
	.align		4
.L_27:
        /*008c*/ 	.byte	0x04, 0x10
        /*008e*/ 	.short	(.L_29 - .L_28)
.L_28:
        /*0090*/ 	.word	0x00000080
        /*0094*/ 	.word	0x00000001
        /*0098*/ 	.word	0x00000001


	//----- nvinfo : EIATTR_CBANK_PARAM_SIZE
	.align		4
.L_29:
        /*009c*/ 	.byte	0x03, 0x19
        /*009e*/ 	.short	0x0034


	//----- nvinfo : EIATTR_PARAM_CBANK
	.align		4
        /*00a0*/ 	.byte	0x04, 0x0a
        /*00a2*/ 	.short	(.L_31 - .L_30)
	.align		4
.L_30:
        /*00a4*/ 	.word	index@(.nv.constant0.triton_poi_fused__native_batch_norm_legit_no_training_add_div_hardtanh_mul_21)
        /*00a8*/ 	.short	0x0210
        /*00aa*/ 	.short	0x0034


	//----- nvinfo : EIATTR_SW_WAR
	.align		4
.L_31:
        /*00ac*/ 	.byte	0x04, 0x36
        /*00ae*/ 	.short	(.L_33 - .L_32)
.L_32:
        /*00b0*/ 	.word	0x00000008
.L_33:


//--------------------- .nv.callgraph             --------------------------
	.section	.nv.callgraph,"",@"SHT_CUDA_CALLGRAPH"
	.align	4
	.sectionentsize	8
	.align		4
        /*0000*/ 	.word	0x00000000
	.align		4
        /*0004*/ 	.word	0xffffffff
	.align		4
        /*0008*/ 	.word	0x00000000
	.align		4
        /*000c*/ 	.word	0xfffffffe
	.align		4
        /*0010*/ 	.word	0x00000000
	.align		4
        /*0014*/ 	.word	0xfffffffd
	.align		4
        /*0018*/ 	.word	0x00000000
	.align		4
        /*001c*/ 	.word	0xfffffffc


//--------------------- .nv.constant4             --------------------------
	.section	.nv.constant4,"a",@progbits
	.align	8
	.align		8
.nv.constant4:
        /*0000*/ 	.dword	_$_str
	.align		8
        /*0008*/ 	.dword	_$_str_$_2


//--------------------- .text.triton_poi_fused__native_batch_norm_legit_no_training_add_div_hardtanh_mul_21 --------------------------
	.section	.text.triton_poi_fused__native_batch_norm_legit_no_training_add_div_hardtanh_mul_21,"ax",@progbits
	.align	128
        .global         triton_poi_fused__native_batch_norm_legit_no_training_add_div_hardtanh_mul_21
        .type           triton_poi_fused__native_batch_norm_legit_no_training_add_div_hardtanh_mul_21,@function
        .size           triton_poi_fused__native_batch_norm_legit_no_training_add_div_hardtanh_mul_21,(.L_x_1 - triton_poi_fused__native_batch_norm_legit_no_training_add_div_hardtanh_mul_21)
        .other          triton_poi_fused__native_batch_norm_legit_no_training_add_div_hardtanh_mul_21,@"STO_CUDA_ENTRY STV_DEFAULT"
triton_poi_fused__native_batch_norm_legit_no_training_add_div_hardtanh_mul_21:
.text.triton_poi_fused__native_batch_norm_legit_no_training_add_div_hardtanh_mul_21:
[----:B------:R-:W0:Y:S01]  /*0000*/  LDC R1, c[0x0][0x28] ;  /* 0x00000a00ff017b82 */ /* 0x000e220000000800 */
[----:B------:R-:W1:Y:S01]  /*0010*/  S2R R0, SR_TID.X ;  /* 0x0000000000007919 */ /* 0x000e620000002100 */
[----:B------:R-:W-:-:S06]  /*0020*/  HFMA2.MMA R2, -RZ, RZ, 0, 0 ;  /* 0x00000000ff027435 */ /* 0x000fcc00000001ff */
[----:B------:R-:W2:Y:S01]  /*0030*/  LDC.64 R10, c[0x0][0x228] ;  /* 0x00008a00ff0a7b82 */ /* 0x000ea20000000a00 */
[----:B------:R-:W-:Y:S01]  /*0040*/  ULDC.64 UR4, c[0x0][0x208] ;  /* 0x0000820000047ab9 */ /* 0x000fe20000000a00 */
[----:B------:R-:W3:Y:S06]  /*0050*/  S2R R3, SR_CTAID.X ;  /* 0x0000000000037919 */ /* 0x000eec0000002500 */
[----:B------:R-:W4:Y:S08]  /*0060*/  LDC.64 R16, c[0x0][0x220] ;  /* 0x00008800ff107b82 */ /* 0x000f300000000a00 */
[----:B------:R-:W5:Y:S08]  /*0070*/  LDC.64 R14, c[0x0][0x218] ;  /* 0x00008600ff0e7b82 */ /* 0x000f700000000a00 */
[----:B------:R-:W5:Y:S01]  /*0080*/  LDC.64 R18, c[0x0][0x230] ;  /* 0x00008c00ff127b82 */ /* 0x000f620000000a00 */
[----:B-1----:R-:W-:-:S07]  /*0090*/  SHF.L.U32 R0, R0, 0x1, RZ ;  /* 0x0000000100007819 */ /* 0x002fce00000006ff */
[----:B------:R-:W1:Y:S01]  /*00a0*/  LDC.64 R20, c[0x0][0x238] ;  /* 0x00008e00ff147b82 */ /* 0x000e620000000a00 */
[----:B------:R-:W-:-:S04]  /*00b0*/  LOP3.LUT R0, R0, 0xfe, RZ, 0xc0, !PT ;  /* 0x000000fe00007812 */ /* 0x000fc800078ec0ff */
[----:B---3--:R-:W-:-:S04]  /*00c0*/  LEA R3, R3, R0, 0x8 ;  /* 0x0000000003037211 */ /* 0x008fc800078e40ff */
[C---:B------:R-:W-:Y:S01]  /*00d0*/  ISETP.GE.AND P0, PT, R3.reuse, 0x3c00, PT ;  /* 0x00003c000300780c */ /* 0x040fe20003f06270 */
[----:B------:R-:W-:-:S05]  /*00e0*/  IMAD.HI R0, R3, -0x77777777, R2 ;  /* 0x8888888903007827 */ /* 0x000fca00078e0202 */
[----:B------:R-:W-:-:S04]  /*00f0*/  SHF.R.U32.HI R5, RZ, 0x1f, R0 ;  /* 0x0000001fff057819 */ /* 0x000fc80000011600 */
[----:B------:R-:W-:-:S05]  /*0100*/  LEA.HI.SX32 R5, R0, R5, 0x19 ;  /* 0x0000000500057211 */ /* 0x000fca00078fcaff */
[----:B------:R-:W-:Y:S01]  /*0110*/  IMAD R13, R5, -0xf0, R3 ;  /* 0xffffff10050d7824 */ /* 0x000fe200078e0203 */
[----:B------:R-:W-:-:S03]  /*0120*/  CS2R R4, SRZ ;  /* 0x0000000000047805 */ /* 0x000fc6000001ff00 */
[----:B--2---:R-:W-:-:S05]  /*0130*/  IMAD.WIDE R10, R13, 0x4, R10 ;  /* 0x000000040d0a7825 */ /* 0x004fca00078e020a */
[----:B------:R2:W3:Y:S01]  /*0140*/  @!P0 LDG.E.EL.64 R4, desc[UR4][R10.64] ;  /* 0x000000040a048981 */ /* 0x0004e2000c2e1b00 */
[----:B------:R-:W-:Y:S02]  /*0150*/  CS2R R6, SRZ ;  /* 0x0000000000067805 */ /* 0x000fe4000001ff00 */
[----:B------:R-:W-:Y:S01]  /*0160*/  CS2R R8, SRZ ;  /* 0x0000000000087805 */ /* 0x000fe2000001ff00 */
[----:B----4-:R-:W-:-:S04]  /*0170*/  IMAD.WIDE R16, R13, 0x4, R16 ;  /* 0x000000040d107825 */ /* 0x010fc800078e0210 */
[----:B-----5:R-:W-:Y:S01]  /*0180*/  IMAD.WIDE R14, R3, 0x4, R14 ;  /* 0x00000004030e7825 */ /* 0x020fe200078e020e */
[----:B------:R-:W4:Y:S01]  /*0190*/  @!P0 LDG.E.EL.64 R6, desc[UR4][R16.64] ;  /* 0x0000000410068981 */ /* 0x000f22000c2e1b00 */
[----:B--2---:R-:W-:Y:S02]  /*01a0*/  CS2R R10, SRZ ;  /* 0x00000000000a7805 */ /* 0x004fe4000001ff00 */
[C---:B0-----:R-:W-:Y:S01]  /*01b0*/  IMAD.WIDE R18, R13.reuse, 0x4, R18 ;  /* 0x000000040d127825 */ /* 0x041fe200078e0212 */
[----:B------:R0:W4:Y:S03]  /*01c0*/  @!P0 LDG.E.64 R8, desc[UR4][R14.64] ;  /* 0x000000040e088981 */ /* 0x000126000c1e1b00 */
[----:B-1----:R-:W-:Y:S01]  /*01d0*/  IMAD.WIDE R20, R13, 0x4, R20 ;  /* 0x000000040d147825 */ /* 0x002fe200078e0214 */
[----:B------:R-:W-:-:S04]  /*01e0*/  CS2R R12, SRZ ;  /* 0x00000000000c7805 */ /* 0x000fc8000001ff00 */
[----:B------:R-:W2:Y:S04]  /*01f0*/  @!P0 LDG.E.EL.64 R10, desc[UR4][R20.64] ;  /* 0x00000004140a8981 */ /* 0x000ea8000c2e1b00 */
[----:B------:R-:W2:Y:S01]  /*0200*/  @!P0 LDG.E.EL.64 R12, desc[UR4][R18.64] ;  /* 0x00000004120c8981 */ /* 0x000ea2000c2e1b00 */
[----:B0-----:R-:W-:Y:S01]  /*0210*/  MOV R15, 0x3e800000 ;  /* 0x3e800000000f7802 */ /* 0x001fe20000000f00 */
[----:B---3--:R-:W-:Y:S01]  /*0220*/  FADD R4, R4, 9.9999997473787516356e-06 ;  /* 0x3727c5ac04047421 */ /* 0x008fe20000000000 */
[----:B------:R-:W-:-:S03]  /*0230*/  FADD R5, R5, 9.9999997473787516356e-06 ;  /* 0x3727c5ac05057421 */ /* 0x000fc60000000000 */
[----:B------:R-:W0:Y:S08]  /*0240*/  MUFU.SQRT R0, R4 ;  /* 0x0000000400007308 */ /* 0x000e300000002000 */
[----:B------:R-:W1:Y:S01]  /*0250*/  MUFU.SQRT R2, R5 ;  /* 0x0000000500027308 */ /* 0x000e620000002000 */
[C---:B0-----:R-:W-:Y:S02]  /*0260*/  FSETP.GT.AND P1, PT, R0.reuse, 8.50705917302346158658e+37, PT ;  /* 0x7e8000000000780b */ /* 0x041fe40003f24000 */
[----:B------:R-:W-:-:S02]  /*0270*/  FSETP.GEU.AND P3, PT, R0, 1.175494350822287508e-38, PT ;  /* 0x008000000000780b */ /* 0x000fc40003f6e000 */
[C---:B-1----:R-:W-:Y:S02]  /*0280*/  FSETP.GT.AND P2, PT, R2.reuse, 8.50705917302346158658e+37, PT ;  /* 0x7e8000000200780b */ /* 0x042fe40003f44000 */
[----:B------:R-:W-:-:S07]  /*0290*/  FSETP.GEU.AND P4, PT, R2, 1.175494350822287508e-38, PT ;  /* 0x008000000200780b */ /* 0x000fce0003f8e000 */
[----:B------:R-:W-:-:S04]  /*02a0*/  @P1 FMUL R0, R0, 0.25 ;  /* 0x3e80000000001820 */ /* 0x000fc80000400000 */
[----:B------:R-:W-:Y:S01]  /*02b0*/  @!P3 FMUL R0, R0, 16777216 ;  /* 0x4b8000000000b820 */ /* 0x000fe20000400000 */
[----:B------:R-:W-:-:S04]  /*02c0*/  @P2 FMUL R2, R2, 0.25 ;  /* 0x3e80000002022820 */ /* 0x000fc80000400000 */
[----:B------:R-:W-:Y:S01]  /*02d0*/  @!P4 FMUL R2, R2, 16777216 ;  /* 0x4b8000000202c820 */ /* 0x000fe20000400000 */
[----:B------:R-:W0:Y:S01]  /*02e0*/  MUFU.RCP R0, R0 ;  /* 0x0000000000007308 */ /* 0x000e220000001000 */
[----:B------:R-:W-:-:S07]  /*02f0*/  FSEL R5, R15, 1, P1 ;  /* 0x3f8000000f057808 */ /* 0x000fce0000800000 */
[----:B------:R-:W1:Y:S01]  /*0300*/  MUFU.RCP R2, R2 ;  /* 0x0000000200027308 */ /* 0x000e620000001000 */
[----:B------:R-:W-:Y:S01]  /*0310*/  FSEL R15, R15, 1, P2 ;  /* 0x3f8000000f0f7808 */ /* 0x000fe20001000000 */
[----:B------:R-:W-:-:S04]  /*0320*/  @!P3 FMUL R5, R5, 16777216 ;  /* 0x4b8000000505b820 */ /* 0x000fc80000400000 */
[----:B------:R-:W-:Y:S01]  /*0330*/  @!P4 FMUL R15, R15, 16777216 ;  /* 0x4b8000000f0fc820 */ /* 0x000fe20000400000 */
[----:B0-----:R-:W-:Y:S01]  /*0340*/  FMUL R5, R0, R5 ;  /* 0x0000000500057220 */ /* 0x001fe20000400000 */
[----:B----4-:R-:W-:Y:S01]  /*0350*/  FADD R6, -R6, R8 ;  /* 0x0000000806067221 */ /* 0x010fe20000000100 */
[----:B------:R-:W-:Y:S01]  /*0360*/  FADD R7, -R7, R9 ;  /* 0x0000000907077221 */ /* 0x000fe20000000100 */
[----:B-1----:R-:W-:Y:S02]  /*0370*/  FMUL R4, R2, R15 ;  /* 0x0000000f02047220 */ /* 0x002fe40000400000 */
[----:B------:R-:W-:Y:S02]  /*0380*/  FMUL R5, R6, R5 ;  /* 0x0000000506057220 */ /* 0x000fe40000400000 */
[----:B------:R-:W-:Y:S02]  /*0390*/  FMUL R4, R7, R4 ;  /* 0x0000000407047220 */ /* 0x000fe40000400000 */
[----:B--2---:R-:W-:-:S02]  /*03a0*/  FFMA R10, R5, R12, R10 ;  /* 0x0000000c050a7223 */ /* 0x004fc4000000000a */
[----:B------:R-:W-:Y:S02]  /*03b0*/  FFMA R11, R4, R13, R11 ;  /* 0x0000000d040b7223 */ /* 0x000fe4000000000b */
[----:B------:R-:W-:Y:S01]  /*03c0*/  FADD R0, R10, 3 ;  /* 0x404000000a007421 */ /* 0x000fe20000000000 */
[----:B------:R-:W0:Y:S01]  /*03d0*/  LDC.64 R4, c[0x0][0x210] ;  /* 0x00008400ff047b82 */ /* 0x000e220000000a00 */
[----:B------:R-:W-:-:S03]  /*03e0*/  FADD R2, R11, 3 ;  /* 0x404000000b027421 */ /* 0x000fc60000000000 */
[----:B------:R-:W-:Y:S02]  /*03f0*/  FSETP.GTU.AND P1, PT, R0, RZ, PT ;  /* 0x000000ff0000720b */ /* 0x000fe40003f2c000 */
[----:B------:R-:W-:Y:S02]  /*0400*/  FSETP.GTU.AND P2, PT, R2, RZ, PT ;  /* 0x000000ff0200720b */ /* 0x000fe40003f4c000 */
[----:B------:R-:W-:Y:S02]  /*0410*/  FSEL R0, R0, RZ, P1 ;  /* 0x000000ff00007208 */ /* 0x000fe40000800000 */
[----:B------:R-:W-:Y:S02]  /*0420*/  FSEL R2, R2, RZ, P2 ;  /* 0x000000ff02027208 */ /* 0x000fe40001000000 */
[----:B------:R-:W-:Y:S02]  /*0430*/  FSETP.GEU.AND P3, PT, R0, 6, PT ;  /* 0x40c000000000780b */ /* 0x000fe40003f6e000 */
[----:B------:R-:W-:Y:S01]  /*0440*/  FSETP.GEU.AND P4, PT, R2, 6, PT ;  /* 0x40c000000200780b */ /* 0x000fe20003f8e000 */
[C---:B------:R-:W-:Y:S01]  /*0450*/  FMUL R7, R0.reuse, 0.16666667163372039795 ;  /* 0x3e2aaaab00077820 */ /* 0x040fe20000400000 */
[----:B------:R-:W-:Y:S01]  /*0460*/  FSETP.NAN.AND P1, PT, R0, R0, PT ;  /* 0x000000000000720b */ /* 0x000fe20003f28000 */
[C---:B------:R-:W-:Y:S01]  /*0470*/  FMUL R0, R2.reuse, 0.16666667163372039795 ;  /* 0x3e2aaaab02007820 */ /* 0x040fe20000400000 */
[----:B------:R-:W-:-:S07]  /*0480*/  FSETP.NAN.AND P2, PT, R2, R2, PT ;  /* 0x000000020200720b */ /* 0x000fce0003f48000 */
[----:B------:R-:W-:Y:S02]  /*0490*/  @P3 FSEL R7, R7, 1, P1 ;  /* 0x3f80000007073808 */ /* 0x000fe40000800000 */
[----:B------:R-:W-:Y:S01]  /*04a0*/  @P4 FSEL R0, R0, 1, P2 ;  /* 0x3f80000000004808 */ /* 0x000fe20001000000 */
[----:B0-----:R-:W-:-:S04]  /*04b0*/  IMAD.WIDE R2, R3, 0x4, R4 ;  /* 0x0000000403027825 */ /* 0x001fc800078e0204 */
[----:B------:R-:W-:Y:S01]  /*04c0*/  FMUL R10, R10, R7 ;  /* 0x000000070a0a7220 */ /* 0x000fe20000400000 */
[----:B------:R-:W-:Y:S01]  /*04d0*/  FMUL R11, R11, R0 ;  /* 0x000000000b0b7220 */ /* 0x000fe20000400000 */
[----:B------:R-:W-:Y:S06]  /*04e0*/  @P0 EXIT ;  /* 0x000000000000094d */ /* 0x000fec0003800000 */
[----:B------:R-:W-:Y:S01]  /*04f0*/  STG.E.64 desc[UR4][R2.64], R10 ;  /* 0x0000000a02007986 */ /* 0x000fe2000c101b04 */
[----:B------:R-:W-:Y:S05]  /*0500*/  EXIT ;  /* 0x000000000000794d */ /* 0x000fea0003800000 */
.L_x_0:
[----:B------:R-:W-:-:S00]  /*0510*/  BRA `(.L_x_0) ;  /* 0xfffffffc00fc7947 */ /* 0x000fc0000383ffff */
[----:B------:R-:W-:-:S00]  /*0520*/  NOP ;  /* 0x0000000000007918 */ /* 0x000fc00000000000 */
        /* <DEDUP_REMOVED lines=13> */
.L_x_1:


//--------------------- .nv.global.init           --------------------------
	.section	.nv.global.init,"aw",@progbits
.nv.global.init:
	.type		_$_str,@object
	.size		_$_str,(_$_str_$_2 - _$_str)
_$_str:
        /*0000*/ 	.byte	0x5f, 0x5f, 0x43, 0x55, 0x44, 0x41, 0x5f, 0x46, 0x54, 0x5a, 0x00
	.type		_$_str_$_2,@object
	.size		_$_str_$_2,(.L_1 - _$_str_$_2)
_$_str_$_2:
        /*000b*/ 	.byte	0x5f, 0x5f, 0x43, 0x55, 0x44, 0x41, 0x5f, 0x50, 0x52, 0x45, 0x43, 0x5f, 0x53, 0x51, 0x52, 0x54
        /*001b*/ 	.byte	0x00
.L_1:


//--------------------- .nv.constant0.triton_poi_fused__native_batch_norm_legit_no_training_add_div_hardtanh_mul_21 --------------------------
	.section	.nv.constant0.triton_poi_fused__native_batch_norm_legit_no_training_add_div_hardtanh_mul_21,"a",@progbits
	.sectionflags	@""
	.align	4
.nv.constant0.triton_poi_fused__native_batch_norm_legit_no_training_add_div_hardtanh_mul_21:
	.zero		580
